//
// Generated by NVIDIA NVVM Compiler
//
// Compiler Build ID: CL-36424714
// Cuda compilation tools, release 13.0, V13.0.88
// Based on NVVM 20.0.0
//

.version 9.0
.target sm_100
.address_size 64

	// .globl	conv_group_4_32w_4h_64c_test
// _ZZ28conv_group_4_32w_4h_64c_testE12smem_weights has been demoted
// _ZZ28conv_group_4_32w_4h_64c_testE7smem_in has been demoted

.visible .entry conv_group_4_32w_4h_64c_test(
	.param .u64 .ptr .align 1 conv_group_4_32w_4h_64c_test_param_0,
	.param .u64 .ptr .align 1 conv_group_4_32w_4h_64c_test_param_1,
	.param .u64 .ptr .align 1 conv_group_4_32w_4h_64c_test_param_2,
	.param .u64 .ptr .align 1 conv_group_4_32w_4h_64c_test_param_3
)
{
	.reg .pred 	%p<22>;
	.reg .b16 	%rs<15>;
	.reg .b32 	%r<74>;
	.reg .b64 	%rd<48>;
	// demoted variable
	.shared .align 16 .b8 _ZZ28conv_group_4_32w_4h_64c_testE12smem_weights[9216];
	// demoted variable
	.shared .align 16 .b8 _ZZ28conv_group_4_32w_4h_64c_testE7smem_in[17408];
	ld.param.u64 	%rd19, [conv_group_4_32w_4h_64c_test_param_0];
	ld.param.u64 	%rd20, [conv_group_4_32w_4h_64c_test_param_1];
	ld.param.u64 	%rd21, [conv_group_4_32w_4h_64c_test_param_2];
	ld.param.u64 	%rd22, [conv_group_4_32w_4h_64c_test_param_3];
	mov.u32 	%r73, %tid.x;
	setp.gt.u32 	%p1, %r73, 575;
	@%p1 bra 	$L__BB0_3;
	mul.wide.u32 	%rd23, %r73, 16;
	add.s64 	%rd45, %rd22, %rd23;
	shl.b32 	%r23, %r73, 4;
	mov.u32 	%r24, _ZZ28conv_group_4_32w_4h_64c_testE12smem_weights;
	add.s32 	%r68, %r23, %r24;
	mov.u32 	%r69, %r73;
$L__BB0_2:
	// begin inline asm
	cp.async.cg.shared.global [%r68], [%rd45], 16, 16;
	// end inline asm
	add.s32 	%r5, %r69, 256;
	add.s64 	%rd45, %rd45, 4096;
	add.s32 	%r68, %r68, 4096;
	setp.lt.u32 	%p2, %r69, 320;
	mov.u32 	%r69, %r5;
	@%p2 bra 	$L__BB0_2;
$L__BB0_3:
	// begin inline asm
	cp.async.commit_group;
	// end inline asm
	and.b32  	%r26, %r73, 7;
	shr.u32 	%r27, %r73, 3;
	cvt.u16.u32 	%rs1, %r27;
	mul.lo.s16 	%rs2, %rs1, 121;
	shr.u16 	%rs3, %rs2, 12;
	mul.lo.s16 	%rs4, %rs3, 34;
	sub.s16 	%rs5, %rs1, %rs4;
	cvt.u32.u16 	%r28, %rs5;
	and.b32  	%r29, %r28, 255;
	add.s32 	%r7, %r29, -1;
	setp.gt.u32 	%p3, %r73, 271;
	shl.b32 	%r30, %r7, 3;
	or.b32  	%r31, %r30, %r26;
	mul.wide.s32 	%rd25, %r31, 16;
	add.s64 	%rd4, %rd21, %rd25;
	cvt.u16.u32 	%rs6, %r73;
	mul.hi.u16 	%rs7, %rs6, 241;
	mul.lo.s16 	%rs8, %rs7, 272;
	sub.s16 	%rs9, %rs6, %rs8;
	add.s32 	%r32, %r73, 256;
	shr.u32 	%r33, %r32, 3;
	cvt.u16.u32 	%rs10, %r33;
	mul.lo.s16 	%rs11, %rs10, 241;
	shr.u16 	%rs12, %rs11, 13;
	mul.lo.s16 	%rs13, %rs12, 34;
	sub.s16 	%rs14, %rs10, %rs13;
	cvt.u32.u16 	%r34, %rs14;
	and.b32  	%r35, %r34, 255;
	add.s32 	%r8, %r35, -1;
	shl.b32 	%r36, %r8, 3;
	or.b32  	%r9, %r36, %r26;
	mul.wide.s32 	%rd26, %r9, 16;
	add.s64 	%rd5, %rd21, %rd26;
	mul.wide.u16 	%r37, %rs9, 16;
	mov.u32 	%r38, _ZZ28conv_group_4_32w_4h_64c_testE7smem_in;
	add.s32 	%r10, %r38, %r37;
	@%p3 bra 	$L__BB0_7;
	setp.gt.u32 	%p4, %r7, 31;
	@%p4 bra 	$L__BB0_6;
	// begin inline asm
	cp.async.cg.shared.global [%r10], [%rd4], 16, 16;
	// end inline asm
	bra.uni 	$L__BB0_7;
$L__BB0_6:
	// begin inline asm
	cp.async.cg.shared.global [%r10], [%rd4], 16, 0;
	// end inline asm
$L__BB0_7:
	setp.gt.u32 	%p5, %r73, 15;
	shl.b32 	%r41, %r9, 4;
	add.s32 	%r43, %r41, %r38;
	add.s32 	%r11, %r43, 128;
	@%p5 bra 	$L__BB0_11;
	setp.lt.u32 	%p6, %r8, 32;
	@%p6 bra 	$L__BB0_10;
	// begin inline asm
	cp.async.cg.shared.global [%r11], [%rd5], 16, 0;
	// end inline asm
	bra.uni 	$L__BB0_11;
$L__BB0_10:
	// begin inline asm
	cp.async.cg.shared.global [%r11], [%rd5], 16, 16;
	// end inline asm
$L__BB0_11:
	setp.gt.u32 	%p7, %r73, 271;
	// begin inline asm
	cp.async.commit_group;
	// end inline asm
	@%p7 bra 	$L__BB0_15;
	setp.lt.u32 	%p8, %r7, 32;
	add.s64 	%rd6, %rd4, 4096;
	@%p8 bra 	$L__BB0_14;
	add.s32 	%r46, %r10, 4352;
	// begin inline asm
	cp.async.cg.shared.global [%r46], [%rd6], 16, 0;
	// end inline asm
	bra.uni 	$L__BB0_15;
$L__BB0_14:
	add.s32 	%r47, %r10, 4352;
	// begin inline asm
	cp.async.cg.shared.global [%r47], [%rd6], 16, 16;
	// end inline asm
$L__BB0_15:
	setp.gt.u32 	%p9, %r73, 15;
	@%p9 bra 	$L__BB0_19;
	setp.lt.u32 	%p10, %r8, 32;
	add.s64 	%rd7, %rd5, 4096;
	@%p10 bra 	$L__BB0_18;
	add.s32 	%r48, %r11, 4352;
	// begin inline asm
	cp.async.cg.shared.global [%r48], [%rd7], 16, 0;
	// end inline asm
	bra.uni 	$L__BB0_19;
$L__BB0_18:
	add.s32 	%r49, %r11, 4352;
	// begin inline asm
	cp.async.cg.shared.global [%r49], [%rd7], 16, 16;
	// end inline asm
$L__BB0_19:
	setp.gt.u32 	%p11, %r73, 271;
	// begin inline asm
	cp.async.commit_group;
	// end inline asm
	@%p11 bra 	$L__BB0_23;
	setp.lt.u32 	%p12, %r7, 32;
	add.s64 	%rd8, %rd4, 8192;
	@%p12 bra 	$L__BB0_22;
	add.s32 	%r50, %r10, 8704;
	// begin inline asm
	cp.async.cg.shared.global [%r50], [%rd8], 16, 0;
	// end inline asm
	bra.uni 	$L__BB0_23;
$L__BB0_22:
	add.s32 	%r51, %r10, 8704;
	// begin inline asm
	cp.async.cg.shared.global [%r51], [%rd8], 16, 16;
	// end inline asm
$L__BB0_23:
	setp.gt.u32 	%p13, %r73, 15;
	@%p13 bra 	$L__BB0_27;
	setp.lt.u32 	%p14, %r8, 32;
	add.s64 	%rd9, %rd5, 8192;
	@%p14 bra 	$L__BB0_26;
	add.s32 	%r52, %r11, 8704;
	// begin inline asm
	cp.async.cg.shared.global [%r52], [%rd9], 16, 0;
	// end inline asm
	bra.uni 	$L__BB0_27;
$L__BB0_26:
	add.s32 	%r53, %r11, 8704;
	// begin inline asm
	cp.async.cg.shared.global [%r53], [%rd9], 16, 16;
	// end inline asm
$L__BB0_27:
	setp.gt.u32 	%p15, %r73, 271;
	// begin inline asm
	cp.async.commit_group;
	// end inline asm
	@%p15 bra 	$L__BB0_31;
	setp.lt.u32 	%p16, %r7, 32;
	add.s64 	%rd10, %rd4, 12288;
	@%p16 bra 	$L__BB0_30;
	add.s32 	%r54, %r10, 13056;
	// begin inline asm
	cp.async.cg.shared.global [%r54], [%rd10], 16, 0;
	// end inline asm
	bra.uni 	$L__BB0_31;
$L__BB0_30:
	add.s32 	%r55, %r10, 13056;
	// begin inline asm
	cp.async.cg.shared.global [%r55], [%rd10], 16, 16;
	// end inline asm
$L__BB0_31:
	setp.gt.u32 	%p17, %r73, 15;
	@%p17 bra 	$L__BB0_35;
	setp.lt.u32 	%p18, %r8, 32;
	add.s64 	%rd11, %rd5, 12288;
	@%p18 bra 	$L__BB0_34;
	add.s32 	%r56, %r11, 13056;
	// begin inline asm
	cp.async.cg.shared.global [%r56], [%rd11], 16, 0;
	// end inline asm
	bra.uni 	$L__BB0_35;
$L__BB0_34:
	add.s32 	%r57, %r11, 13056;
	// begin inline asm
	cp.async.cg.shared.global [%r57], [%rd11], 16, 16;
	// end inline asm
$L__BB0_35:
	// begin inline asm
	cp.async.commit_group;
	// end inline asm
	bar.sync 	0;
	// begin inline asm
	cp.async.wait_group 0;
	// end inline asm
	shl.b32 	%r12, %r73, 4;
	add.s32 	%r70, %r38, %r12;
	mul.wide.u32 	%rd12, %r73, 16;
	cvta.to.global.u64 	%rd43, %rd19;
	add.s64 	%rd46, %rd43, %rd12;
	mov.u32 	%r71, %r73;
$L__BB0_36:
	ld.shared.v4.u32 	{%r59, %r60, %r61, %r62}, [%r70];
	st.global.v4.u32 	[%rd46], {%r59, %r60, %r61, %r62};
	add.s32 	%r17, %r71, 256;
	add.s32 	%r70, %r70, 4096;
	add.s64 	%rd46, %rd46, 4096;
	setp.lt.u32 	%p19, %r71, 832;
	mov.u32 	%r71, %r17;
	@%p19 bra 	$L__BB0_36;
	setp.gt.u32 	%p20, %r73, 575;
	@%p20 bra 	$L__BB0_40;
	mov.u32 	%r63, _ZZ28conv_group_4_32w_4h_64c_testE12smem_weights;
	add.s32 	%r72, %r63, %r12;
	cvta.to.global.u64 	%rd44, %rd20;
	add.s64 	%rd47, %rd44, %rd12;
$L__BB0_39:
	ld.shared.v4.u32 	{%r64, %r65, %r66, %r67}, [%r72];
	st.global.v4.u32 	[%rd47], {%r64, %r65, %r66, %r67};
	add.s32 	%r21, %r73, 256;
	add.s32 	%r72, %r72, 4096;
	add.s64 	%rd47, %rd47, 4096;
	setp.lt.u32 	%p21, %r73, 320;
	mov.u32 	%r73, %r21;
	@%p21 bra 	$L__BB0_39;
$L__BB0_40:
	ret;

}


// ===== COMPILED SASS (sm_100) =====

	.target	sm_100

	.elftype	@"ET_EXEC"


//--------------------- .note.nv.tkinfo           --------------------------
	.section	.note.nv.tkinfo,"",@"SHT_NOTE"
	.sectionflags	@"SHF_NOTE_NV_TKINFO"
	.tkinfo
        /*0018*/ 	.word	0x00000002
        /*0030*/ 	.string	""
        /*0030*/ 	.string	"ptxas"
        /*0030*/ 	.string	"Cuda compilation tools, release 13.0, V13.0.88"
        /*0030*/ 	.string	"Build cuda_13.0.r13.0/compiler.36424714_0"
        /*0030*/ 	.string	"-arch sm_100 -m 64 "



//--------------------- .note.nv.cuinfo           --------------------------
	.section	.note.nv.cuinfo,"",@"SHT_NOTE"
	.sectionflags	@"SHF_NOTE_NV_CUINFO"
        /*0018*/ 	.short	0x0002
        /*001a*/ 	.short	0x0064
        /*001c*/ 	.short	0x0082
	.zero		2


//--------------------- .nv.info                  --------------------------
	.section	.nv.info,"",@"SHT_CUDA_INFO"
	.align	4


	//----- nvinfo : EIATTR_REGCOUNT
	.align		4
        /*0000*/ 	.byte	0x04, 0x2f
        /*0002*/ 	.short	(.L_1 - .L_0)
	.align		4
.L_0:
        /*0004*/ 	.word	index@(conv_group_4_32w_4h_64c_test)
        /*0008*/ 	.word	0x00000014


	//----- nvinfo : EIATTR_FRAME_SIZE
	.align		4
.L_1:
        /*000c*/ 	.byte	0x04, 0x11
        /*000e*/ 	.short	(.L_3 - .L_2)
	.align		4
.L_2:
        /*0010*/ 	.word	index@(conv_group_4_32w_4h_64c_test)
        /*0014*/ 	.word	0x00000000


	//----- nvinfo : EIATTR_MIN_STACK_SIZE
	.align		4
.L_3:
        /*0018*/ 	.byte	0x04, 0x12
        /*001a*/ 	.short	(.L_5 - .L_4)
	.align		4
.L_4:
        /*001c*/ 	.word	index@(conv_group_4_32w_4h_64c_test)
        /*0020*/ 	.word	0x00000000
.L_5:


//--------------------- .nv.compat                --------------------------
	.section	.nv.compat,"",@"SHT_CUDA_COMPAT_INFO"
	.align	4
        /*0000*/ 	.byte	0x02, 0x09, 0x00, 0x00, 0x02, 0x02, 0x01, 0x00, 0x02, 0x05, 0x05, 0x00, 0x03, 0x07, 0x01, 0x01
        /*0010*/ 	.byte	0x02, 0x03, 0x00, 0x00, 0x02, 0x06, 0x01, 0x00, 0x04, 0x0b, 0x08, 0x00, 0x09, 0x00, 0x00, 0x00
        /*0020*/ 	.byte	0x00, 0x00, 0x00, 0x00


//--------------------- .nv.info.conv_group_4_32w_4h_64c_test --------------------------
	.section	.nv.info.conv_group_4_32w_4h_64c_test,"",@"SHT_CUDA_INFO"
	.sectionflags	@""
	.align	4


	//----- nvinfo : EIATTR_CUDA_API_VERSION
	.align		4
        /*0000*/ 	.byte	0x04, 0x37
        /*0002*/ 	.short	(.L_7 - .L_6)
.L_6:
        /*0004*/ 	.word	0x00000082


	//----- nvinfo : EIATTR_KPARAM_INFO
	.align		4
.L_7:
        /*0008*/ 	.byte	0x04, 0x17
        /*000a*/ 	.short	(.L_9 - .L_8)
.L_8:
        /*000c*/ 	.word	0x00000000
        /*0010*/ 	.short	0x0003
        /*0012*/ 	.short	0x0018
        /*0014*/ 	.byte	0x00, 0xf5, 0x21, 0x00


	//----- nvinfo : EIATTR_KPARAM_INFO
	.align		4
.L_9:
        /*0018*/ 	.byte	0x04, 0x17
        /*001a*/ 	.short	(.L_11 - .L_10)
.L_10:
        /*001c*/ 	.word	0x00000000
        /*0020*/ 	.short	0x0002
        /*0022*/ 	.short	0x0010
        /*0024*/ 	.byte	0x00, 0xf5, 0x21, 0x00


	//----- nvinfo : EIATTR_KPARAM_INFO
	.align		4
.L_11:
        /*0028*/ 	.byte	0x04, 0x17
        /*002a*/ 	.short	(.L_13 - .L_12)
.L_12:
        /*002c*/ 	.word	0x00000000
        /*0030*/ 	.short	0x0001
        /*0032*/ 	.short	0x0008
        /*0034*/ 	.byte	0x00, 0xf5, 0x21, 0x00


	//----- nvinfo : EIATTR_KPARAM_INFO
	.align		4
.L_13:
        /*0038*/ 	.byte	0x04, 0x17
        /*003a*/ 	.short	(.L_15 - .L_14)
.L_14:
        /*003c*/ 	.word	0x00000000
        /*0040*/ 	.short	0x0000
        /*0042*/ 	.short	0x0000
        /*0044*/ 	.byte	0x00, 0xf5, 0x21, 0x00


	//----- nvinfo : EIATTR_SPARSE_MMA_MASK
	.align		4
.L_15:
        /*0048*/ 	.byte	0x03, 0x50
        /*004a*/ 	.short	0x0000


	//----- nvinfo : EIATTR_MAXREG_COUNT
	.align		4
        /*004c*/ 	.byte	0x03, 0x1b
        /*004e*/ 	.short	0x00ff


	//----- nvinfo : EIATTR_NUM_BARRIERS
	.align		4
        /*0050*/ 	.byte	0x02, 0x4c
        /*0052*/ 	.byte	0x01
	.zero		1


	//----- nvinfo : EIATTR_MERCURY_ISA_VERSION
	.align		4
        /*0054*/ 	.byte	0x03, 0x5f
        /*0056*/ 	.short	0x0101


	//----- nvinfo : EIATTR_VRC_CTA_INIT_COUNT
	.align		4
        /*0058*/ 	.byte	0x02, 0x4a
	.zero		1
	.zero		1


	//----- nvinfo : EIATTR_EXIT_INSTR_OFFSETS
	.align		4
        /*005c*/ 	.byte	0x04, 0x1c
        /*005e*/ 	.short	(.L_17 - .L_16)


	//   ....[0]....
.L_16:
        /*0060*/ 	.word	0x00000b20


	//   ....[1]....
        /*0064*/ 	.word	0x00000bf0


	//----- nvinfo : EIATTR_CRS_STACK_SIZE
	.align		4
.L_17:
        /*0068*/ 	.byte	0x04, 0x1e
        /*006a*/ 	.short	(.L_19 - .L_18)
.L_18:
        /*006c*/ 	.word	0x00000000


	//----- nvinfo : EIATTR_CBANK_PARAM_SIZE
	.align		4
.L_19:
        /*0070*/ 	.byte	0x03, 0x19
        /*0072*/ 	.short	0x0020


	//----- nvinfo : EIATTR_PARAM_CBANK
	.align		4
        /*0074*/ 	.byte	0x04, 0x0a
        /*0076*/ 	.short	(.L_21 - .L_20)
	.align		4
.L_20:
        /*0078*/ 	.word	index@(.nv.constant0.conv_group_4_32w_4h_64c_test)
        /*007c*/ 	.short	0x0380
        /*007e*/ 	.short	0x0020


	//----- nvinfo : EIATTR_SW_WAR
	.align		4
.L_21:
        /*0080*/ 	.byte	0x04, 0x36
        /*0082*/ 	.short	(.L_23 - .L_22)
.L_22:
        /*0084*/ 	.word	0x00000008
.L_23:


//--------------------- .nv.callgraph             --------------------------
	.section	.nv.callgraph,"",@"SHT_CUDA_CALLGRAPH"
	.align	4
	.sectionentsize	8
	.align		4
        /*0000*/ 	.word	0x00000000
	.align		4
        /*0004*/ 	.word	0xffffffff
	.align		4
        /*0008*/ 	.word	0x00000000
	.align		4
        /*000c*/ 	.word	0xfffffffe
	.align		4
        /*0010*/ 	.word	0x00000000
	.align		4
        /*0014*/ 	.word	0xfffffffd
	.align		4
        /*0018*/ 	.word	0x00000000
	.align		4
        /*001c*/ 	.word	0xfffffffc


//--------------------- .text.conv_group_4_32w_4h_64c_test --------------------------
	.section	.text.conv_group_4_32w_4h_64c_test,"ax",@progbits
	.align	128
        .global         conv_group_4_32w_4h_64c_test
        .type           conv_group_4_32w_4h_64c_test,@function
        .size           conv_group_4_32w_4h_64c_test,(.L_x_23 - conv_group_4_32w_4h_64c_test)
        .other          conv_group_4_32w_4h_64c_test,@"STO_CUDA_ENTRY STV_DEFAULT"
conv_group_4_32w_4h_64c_test:
.text.conv_group_4_32w_4h_64c_test:
[----:B------:R-:W-:Y:S01]  /*0000*/  LDC R1, c[0x0][0x37c] ;  /* 0x0000df00ff017b82 */ /* 0x000fe20000000800 */
[----:B------:R-:W1:Y:S07]  /*0010*/  S2R R0, SR_TID.X ;  /* 0x0000000000007919 */ /* 0x000e6e0000002100 */
[----:B------:R-:W2:Y:S01]  /*0020*/  LDC.64 R4, c[0x0][0x390] ;  /* 0x0000e400ff047b82 */ /* 0x000ea20000000a00 */
[----:B------:R-:W3:Y:S01]  /*0030*/  LDCU.64 UR8, c[0x0][0x358] ;  /* 0x00006b00ff0877ac */ /* 0x000ee20008000a00 */
[----:B------:R-:W-:Y:S01]  /*0040*/  BSSY.RECONVERGENT B0, `(.L_x_0) ;  /* 0x0000034000007945 */ /* 0x000fe20003800200 */
[----:B------:R-:W-:-:S05]  /*0050*/  UMOV UR6, 0x400 ;  /* 0x0000040000067882 */ /* 0x000fca0000000000 */
[----:B------:R-:W4:Y:S01]  /*0060*/  S2UR UR7, SR_CgaCtaId ;  /* 0x00000000000779c3 */ /* 0x000f220000008800 */
[C---:B-1----:R-:W-:Y:S01]  /*0070*/  VIADD R6, R0.reuse, 0x100 ;  /* 0x0000010000067836 */ /* 0x042fe20000000000 */
[----:B------:R-:W-:Y:S02]  /*0080*/  SHF.R.U32.HI R7, RZ, 0x3, R0 ;  /* 0x00000003ff077819 */ /* 0x000fe40000011600 */
[----:B------:R-:W-:Y:S02]  /*0090*/  LOP3.LUT R9, R0, 0xffff, RZ, 0xc0, !PT ;  /* 0x0000ffff00097812 */ /* 0x000fe400078ec0ff */
[----:B------:R-:W-:Y:S02]  /*00a0*/  SHF.R.U32.HI R6, RZ, 0x3, R6 ;  /* 0x00000003ff067819 */ /* 0x000fe40000011606 */
[----:B------:R-:W-:Y:S01]  /*00b0*/  PRMT R2, R7, 0x9910, RZ ;  /* 0x0000991007027816 */ /* 0x000fe200000000ff */
[----:B------:R-:W-:Y:S01]  /*00c0*/  IMAD R9, R9, 0xf1, RZ ;  /* 0x000000f109097824 */ /* 0x000fe200078e02ff */
[----:B------:R-:W-:-:S02]  /*00d0*/  PRMT R3, R6, 0x9910, RZ ;  /* 0x0000991006037816 */ /* 0x000fc400000000ff */
[----:B------:R-:W-:Y:S01]  /*00e0*/  ISETP.GT.U32.AND P2, PT, R0, 0x23f, PT ;  /* 0x0000023f0000780c */ /* 0x000fe20003f44070 */
[----:B------:R-:W-:Y:S01]  /*00f0*/  IMAD R2, R2, 0x79, RZ ;  /* 0x0000007902027824 */ /* 0x000fe200078e02ff */
[----:B------:R-:W-:Y:S01]  /*0100*/  SHF.R.U32.HI R9, RZ, 0x10, R9 ;  /* 0x00000010ff097819 */ /* 0x000fe20000011609 */
[----:B------:R-:W-:Y:S01]  /*0110*/  IMAD R3, R3, 0xf1, RZ ;  /* 0x000000f103037824 */ /* 0x000fe200078e02ff */
[----:B------:R-:W-:Y:S02]  /*0120*/  ISETP.GT.U32.AND P0, PT, R0, 0x10f, PT ;  /* 0x0000010f0000780c */ /* 0x000fe40003f04070 */
[----:B------:R-:W-:Y:S02]  /*0130*/  LOP3.LUT R2, R2, 0xffff, RZ, 0xc0, !PT ;  /* 0x0000ffff02027812 */ /* 0x000fe400078ec0ff */
[----:B------:R-:W-:Y:S02]  /*0140*/  LOP3.LUT R3, R3, 0xffff, RZ, 0xc0, !PT ;  /* 0x0000ffff03037812 */ /* 0x000fe400078ec0ff */
[----:B------:R-:W-:-:S02]  /*0150*/  SHF.R.U32.HI R2, RZ, 0xc, R2 ;  /* 0x0000000cff027819 */ /* 0x000fc40000011602 */
[----:B------:R-:W-:Y:S02]  /*0160*/  SHF.R.U32.HI R3, RZ, 0xd, R3 ;  /* 0x0000000dff037819 */ /* 0x000fe40000011603 */
[----:B------:R-:W-:Y:S02]  /*0170*/  PRMT R8, R2, 0x9910, RZ ;  /* 0x0000991002087816 */ /* 0x000fe400000000ff */
[----:B------:R-:W-:Y:S02]  /*0180*/  PRMT R10, R3, 0x9910, RZ ;  /* 0x00009910030a7816 */ /* 0x000fe400000000ff */
[----:B------:R-:W1:Y:S01]  /*0190*/  LDC.64 R2, c[0x0][0x380] ;  /* 0x0000e000ff027b82 */ /* 0x000e620000000a00 */
[----:B------:R-:W-:Y:S01]  /*01a0*/  IMAD R8, R8, 0x22, RZ ;  /* 0x0000002208087824 */ /* 0x000fe200078e02ff */
[----:B------:R-:W-:Y:S01]  /*01b0*/  PRMT R12, R9, 0x9910, RZ ;  /* 0x00009910090c7816 */ /* 0x000fe200000000ff */
[----:B------:R-:W-:Y:S01]  /*01c0*/  IMAD R10, R10, 0x22, RZ ;  /* 0x000000220a0a7824 */ /* 0x000fe200078e02ff */
[----:B------:R-:W-:Y:S01]  /*01d0*/  ISETP.GT.U32.AND P1, PT, R0, 0xf, PT ;  /* 0x0000000f0000780c */ /* 0x000fe20003f24070 */
[----:B------:R-:W-:-:S02]  /*01e0*/  IMAD.MOV R8, RZ, RZ, -R8 ;  /* 0x000000ffff087224 */ /* 0x000fc400078e0a08 */
[----:B------:R-:W-:Y:S02]  /*01f0*/  IMAD.MOV R10, RZ, RZ, -R10 ;  /* 0x000000ffff0a7224 */ /* 0x000fe400078e0a0a */
[----:B------:R-:W-:Y:S01]  /*0200*/  IMAD R12, R12, 0x110, RZ ;  /* 0x000001100c0c7824 */ /* 0x000fe200078e02ff */
[----:B------:R-:W-:Y:S02]  /*0210*/  PRMT R8, R8, 0x7710, RZ ;  /* 0x0000771008087816 */ /* 0x000fe400000000ff */
[----:B------:R-:W-:Y:S02]  /*0220*/  PRMT R13, R10, 0x7710, RZ ;  /* 0x000077100a0d7816 */ /* 0x000fe400000000ff */
[----:B------:R-:W-:Y:S01]  /*0230*/  LOP3.LUT R10, R0, 0x7, RZ, 0xc0, !PT ;  /* 0x00000007000a7812 */ /* 0x000fe200078ec0ff */
[----:B------:R-:W-:Y:S02]  /*0240*/  IMAD.IADD R11, R7, 0x1, R8 ;  /* 0x00000001070b7824 */ /* 0x000fe400078e0208 */
[----:B------:R-:W-:Y:S01]  /*0250*/  IMAD.IADD R13, R6, 0x1, R13 ;  /* 0x00000001060d7824 */ /* 0x000fe200078e020d */
[----:B--234-:R-:W-:Y:S06]  /*0260*/  @P2 BRA `(.L_x_1) ;  /* 0x0000000000442947 */ /* 0x01cfec0003800000 */
[----:B------:R-:W2:Y:S01]  /*0270*/  S2UR UR5, SR_CgaCtaId ;  /* 0x00000000000579c3 */ /* 0x000ea20000008800 */
[----:B------:R-:W-:Y:S01]  /*0280*/  UMOV UR4, 0x400 ;  /* 0x0000040000047882 */ /* 0x000fe20000000000 */
[----:B------:R-:W-:-:S06]  /*0290*/  IMAD.MOV.U32 R8, RZ, RZ, R0 ;  /* 0x000000ffff087224 */ /* 0x000fcc00078e0000 */
[----:B------:R-:W3:Y:S01]  /*02a0*/  LDC.64 R6, c[0x0][0x398] ;  /* 0x0000e600ff067b82 */ /* 0x000ee20000000a00 */
[----:B--2---:R-:W-:-:S06]  /*02b0*/  ULEA UR4, UR5, UR4, 0x18 ;  /* 0x0000000405047291 */ /* 0x004fcc000f8ec0ff */
[C---:B------:R-:W-:Y:S01]  /*02c0*/  LEA R9, R0.reuse, UR4, 0x4 ;  /* 0x0000000400097c11 */ /* 0x040fe2000f8e20ff */
[----:B---3--:R-:W-:-:S07]  /*02d0*/  IMAD.WIDE.U32 R6, R0, 0x10, R6 ;  /* 0x0000001000067825 */ /* 0x008fce00078e0006 */
.L_x_2:
[C---:B------:R-:W-:Y:S01]  /*02e0*/  ISETP.GE.U32.AND P2, PT, R8.reuse, 0x140, PT ;  /* 0x000001400800780c */ /* 0x040fe20003f46070 */
[----:B------:R-:W-:Y:S01]  /*02f0*/  @!PT LDS RZ, [RZ] ;  /* 0x00000000fffff984 */ /* 0x000fe20000000800 */
[----:B------:R-:W-:Y:S01]  /*0300*/  @!PT LDS RZ, [RZ] ;  /* 0x00000000fffff984 */ /* 0x000fe20000000800 */
[----:B------:R-:W-:Y:S01]  /*0310*/  @!PT LDS RZ, [RZ] ;  /* 0x00000000fffff984 */ /* 0x000fe20000000800 */
[----:B------:R2:W-:Y:S01]  /*0320*/  LDGSTS.E.BYPASS.128 [R9], desc[UR8][R6.64] ;  /* 0x0000000006097fae */ /* 0x0005e2000b981808 */
[----:B------:R-:W-:Y:S01]  /*0330*/  VIADD R8, R8, 0x100 ;  /* 0x0000010008087836 */ /* 0x000fe20000000000 */
[----:B--2---:R-:W-:Y:S01]  /*0340*/  IADD3 R6, P3, PT, R6, 0x1000, RZ ;  /* 0x0000100006067810 */ /* 0x004fe20007f7e0ff */
[----:B------:R-:W-:-:S04]  /*0350*/  VIADD R9, R9, 0x1000 ;  /* 0x0000100009097836 */ /* 0x000fc80000000000 */
[----:B------:R-:W-:-:S05]  /*0360*/  IMAD.X R7, RZ, RZ, R7, P3 ;  /* 0x000000ffff077224 */ /* 0x000fca00018e0607 */
[----:B------:R-:W-:Y:S05]  /*0370*/  @!P2 BRA `(.L_x_2) ;  /* 0xfffffffc00d8a947 */ /* 0x000fea000383ffff */
.L_x_1:
[----:B------:R-:W-:Y:S05]  /*0380*/  BSYNC.RECONVERGENT B0 ;  /* 0x0000000000007941 */ /* 0x000fea0003800200 */
.L_x_0:
[----:B------:R-:W-:Y:S01]  /*0390*/  IMAD.MOV R7, RZ, RZ, -R12 ;  /* 0x000000ffff077224 */ /* 0x000fe200078e0a0c */
[----:B------:R-:W-:Y:S01]  /*03a0*/  LOP3.LUT R11, R11, 0xff, RZ, 0xc0, !PT ;  /* 0x000000ff0b0b7812 */ /* 0x000fe200078ec0ff */
[----:B------:R-:W-:Y:S01]  /*03b0*/  UIADD3 UR4, UPT, UPT, UR6, 0x2400, URZ ;  /* 0x0000240006047890 */ /* 0x000fe2000fffe0ff */
[----:B------:R-:W-:Y:S01]  /*03c0*/  LOP3.LUT R13, R13, 0xff, RZ, 0xc0, !PT ;  /* 0x000000ff0d0d7812 */ /* 0x000fe200078ec0ff */
[----:B------:R-:W0:Y:S01]  /*03d0*/  LDGDEPBAR ;  /* 0x00000000000079af */ /* 0x000e220000000000 */
[----:B------:R-:W-:Y:S01]  /*03e0*/  PRMT R7, R7, 0x7710, RZ ;  /* 0x0000771007077816 */ /* 0x000fe200000000ff */
[----:B------:R-:W-:Y:S01]  /*03f0*/  VIADD R11, R11, 0xffffffff ;  /* 0xffffffff0b0b7836 */ /* 0x000fe20000000000 */
[----:B------:R-:W-:Y:S01]  /*0400*/  ULEA UR4, UR7, UR4, 0x18 ;  /* 0x0000000407047291 */ /* 0x000fe2000f8ec0ff */
[----:B------:R-:W-:Y:S01]  /*0410*/  VIADD R13, R13, 0xffffffff ;  /* 0xffffffff0d0d7836 */ /* 0x000fe20000000000 */
[----:B------:R-:W-:Y:S01]  /*0420*/  BSSY.RECONVERGENT B0, `(.L_x_3) ;  /* 0x0000010000007945 */ /* 0x000fe20003800200 */
[----:B------:R-:W-:-:S02]  /*0430*/  IMAD.IADD R6, R0, 0x1, R7 ;  /* 0x0000000100067824 */ /* 0x000fc400078e0207 */
[--C-:B------:R-:W-:Y:S02]  /*0440*/  IMAD R7, R11, 0x8, R10.reuse ;  /* 0x000000080b077824 */ /* 0x100fe400078e020a */
[----:B------:R-:W-:Y:S01]  /*0450*/  IMAD R9, R13, 0x8, R10 ;  /* 0x000000080d097824 */ /* 0x000fe200078e020a */
[----:B------:R-:W-:Y:S01]  /*0460*/  LOP3.LUT R8, R6, 0xffff, RZ, 0xc0, !PT ;  /* 0x0000ffff06087812 */ /* 0x000fe200078ec0ff */
[----:B------:R-:W-:-:S03]  /*0470*/  IMAD.WIDE R6, R7, 0x10, R4 ;  /* 0x0000001007067825 */ /* 0x000fc600078e0204 */
[C---:B------:R-:W-:Y:S01]  /*0480*/  LEA R17, R9.reuse, UR4, 0x4 ;  /* 0x0000000409117c11 */ /* 0x040fe2000f8e20ff */
[----:B------:R-:W-:Y:S01]  /*0490*/  IMAD.WIDE R4, R9, 0x10, R4 ;  /* 0x0000001009047825 */ /* 0x000fe200078e0204 */
[----:B------:R-:W-:Y:S01]  /*04a0*/  LEA R15, R8, UR4, 0x4 ;  /* 0x00000004080f7c11 */ /* 0x000fe2000f8e20ff */
[----:B------:R-:W-:Y:S06]  /*04b0*/  @P0 BRA `(.L_x_4) ;  /* 0x0000000000180947 */ /* 0x000fec0003800000 */
[----:B------:R-:W-:-:S13]  /*04c0*/  ISETP.GT.U32.AND P2, PT, R11, 0x1f, PT ;  /* 0x0000001f0b00780c */ /* 0x000fda0003f44070 */
[----:B------:R-:W-:Y:S01]  /*04d0*/  @!PT LDS RZ, [RZ] ;  /* 0x00000000fffff984 */ /* 0x000fe20000000800 */
[----:B------:R-:W-:Y:S01]  /*04e0*/  @!PT LDS RZ, [RZ] ;  /* 0x00000000fffff984 */ /* 0x000fe20000000800 */
[----:B------:R-:W-:Y:S01]  /*04f0*/  @!PT LDS RZ, [RZ] ;  /* 0x00000000fffff984 */ /* 0x000fe20000000800 */
[----:B------:R2:W-:Y:S04]  /*0500*/  @!P2 LDGSTS.E.BYPASS.128 [R15], desc[UR8][R6.64] ;  /* 0x00000000060fafae */ /* 0x0005e8000b981808 */
[----:B------:R2:W-:Y:S02]  /*0510*/  @P2 LDGSTS.E.BYPASS.128 [R15], desc[UR8][R6.64], !PT ;  /* 0x00000000060f2fae */ /* 0x0005e4000f981808 */
.L_x_4:
[----:B------:R-:W-:Y:S05]  /*0520*/  BSYNC.RECONVERGENT B0 ;  /* 0x0000000000007941 */ /* 0x000fea0003800200 */
.L_x_3:
[----:B------:R-:W-:Y:S04]  /*0530*/  BSSY.RECONVERGENT B0, `(.L_x_5) ;  /* 0x0000008000007945 */ /* 0x000fe80003800200 */
[----:B------:R-:W-:Y:S05]  /*0540*/  @P1 BRA `(.L_x_6) ;  /* 0x0000000000181947 */ /* 0x000fea0003800000 */
[----:B------:R-:W-:-:S13]  /*0550*/  ISETP.GE.U32.AND P2, PT, R13, 0x20, PT ;  /* 0x000000200d00780c */ /* 0x000fda0003f46070 */
[----:B------:R-:W-:Y:S01]  /*0560*/  @!PT LDS RZ, [RZ] ;  /* 0x00000000fffff984 */ /* 0x000fe20000000800 */
[----:B------:R-:W-:Y:S01]  /*0570*/  @!PT LDS RZ, [RZ] ;  /* 0x00000000fffff984 */ /* 0x000fe20000000800 */
[----:B------:R-:W-:Y:S01]  /*0580*/  @!PT LDS RZ, [RZ] ;  /* 0x00000000fffff984 */ /* 0x000fe20000000800 */
[----:B------:R3:W-:Y:S04]  /*0590*/  @P2 LDGSTS.E.BYPASS.128 [R17+0x80], desc[UR8][R4.64], !PT ;  /* 0x0008000004112fae */ /* 0x0007e8000f981808 */
[----:B------:R3:W-:Y:S02]  /*05a0*/  @!P2 LDGSTS.E.BYPASS.128 [R17+0x80], desc[UR8][R4.64] ;  /* 0x000800000411afae */ /* 0x0007e4000b981808 */
.L_x_6:
[----:B------:R-:W-:Y:S05]  /*05b0*/  BSYNC.RECONVERGENT B0 ;  /* 0x0000000000007941 */ /* 0x000fea0003800200 */
.L_x_5:
[----:B------:R-:W0:Y:S01]  /*05c0*/  LDGDEPBAR ;  /* 0x00000000000079af */ /* 0x000e220000000000 */
[----:B------:R-:W-:Y:S04]  /*05d0*/  BSSY.RECONVERGENT B0, `(.L_x_7) ;  /* 0x000000a000007945 */ /* 0x000fe80003800200 */
[----:B------:R-:W-:Y:S05]  /*05e0*/  @P0 BRA `(.L_x_8) ;  /* 0x0000000000200947 */ /* 0x000fea0003800000 */
[----:B------:R-:W-:Y:S02]  /*05f0*/  ISETP.GE.U32.AND P2, PT, R11, 0x20, PT ;  /* 0x000000200b00780c */ /* 0x000fe40003f46070 */
[----:B------:R-:W-:-:S05]  /*0600*/  IADD3 R8, P3, PT, R6, 0x1000, RZ ;  /* 0x0000100006087810 */ /* 0x000fca0007f7e0ff */
[----:B------:R-:W-:-:S06]  /*0610*/  IMAD.X R9, RZ, RZ, R7, P3 ;  /* 0x000000ffff097224 */ /* 0x000fcc00018e0607 */
[----:B------:R-:W-:Y:S01]  /*0620*/  @!PT LDS RZ, [RZ] ;  /* 0x00000000fffff984 */ /* 0x000fe20000000800 */
[----:B------:R-:W-:Y:S01]  /*0630*/  @!PT LDS RZ, [RZ] ;  /* 0x00000000fffff984 */ /* 0x000fe20000000800 */
[----:B------:R-:W-:Y:S01]  /*0640*/  @!PT LDS RZ, [RZ] ;  /* 0x00000000fffff984 */ /* 0x000fe20000000800 */
[----:B------:R4:W-:Y:S04]  /*0650*/  @P2 LDGSTS.E.BYPASS.128 [R15+0x1100], desc[UR8][R8.64], !PT ;  /* 0x01100000080f2fae */ /* 0x0009e8000f981808 */
[----:B------:R4:W-:Y:S02]  /*0660*/  @!P2 LDGSTS.E.BYPASS.128 [R15+0x1100], desc[UR8][R8.64] ;  /* 0x01100000080fafae */ /* 0x0009e4000b981808 */
.L_x_8:
[----:B------:R-:W-:Y:S05]  /*0670*/  BSYNC.RECONVERGENT B0 ;  /* 0x0000000000007941 */ /* 0x000fea0003800200 */
.L_x_7:
[----:B------:R-:W-:Y:S04]  /*0680*/  BSSY.RECONVERGENT B0, `(.L_x_9) ;  /* 0x000000a000007945 */ /* 0x000fe80003800200 */
[----:B------:R-:W-:Y:S05]  /*0690*/  @P1 BRA `(.L_x_10) ;  /* 0x0000000000201947 */ /* 0x000fea0003800000 */
[----:B------:R-:W-:Y:S02]  /*06a0*/  ISETP.GE.U32.AND P3, PT, R13, 0x20, PT ;  /* 0x000000200d00780c */ /* 0x000fe40003f66070 */
[----:B----4-:R-:W-:-:S05]  /*06b0*/  IADD3 R8, P2, PT, R4, 0x1000, RZ ;  /* 0x0000100004087810 */ /* 0x010fca0007f5e0ff */
[----:B------:R-:W-:-:S06]  /*06c0*/  IMAD.X R9, RZ, RZ, R5, P2 ;  /* 0x000000ffff097224 */ /* 0x000fcc00010e0605 */
[----:B------:R-:W-:Y:S01]  /*06d0*/  @!PT LDS RZ, [RZ] ;  /* 0x00000000fffff984 */ /* 0x000fe20000000800 */
[----:B------:R-:W-:Y:S01]  /*06e0*/  @!PT LDS RZ, [RZ] ;  /* 0x00000000fffff984 */ /* 0x000fe20000000800 */
[----:B------:R-:W-:Y:S01]  /*06f0*/  @!PT LDS RZ, [RZ] ;  /* 0x00000000fffff984 */ /* 0x000fe20000000800 */
[----:B------:R5:W-:Y:S04]  /*0700*/  @P3 LDGSTS.E.BYPASS.128 [R17+0x1180], desc[UR8][R8.64], !PT ;  /* 0x0118000008113fae */ /* 0x000be8000f981808 */
[----:B------:R5:W-:Y:S02]  /*0710*/  @!P3 LDGSTS.E.BYPASS.128 [R17+0x1180], desc[UR8][R8.64] ;  /* 0x011800000811bfae */ /* 0x000be4000b981808 */
.L_x_10:
[----:B------:R-:W-:Y:S05]  /*0720*/  BSYNC.RECONVERGENT B0 ;  /* 0x0000000000007941 */ /* 0x000fea0003800200 */
.L_x_9:
[----:B------:R-:W0:Y:S01]  /*0730*/  LDGDEPBAR ;  /* 0x00000000000079af */ /* 0x000e220000000000 */
[----:B------:R-:W-:Y:S04]  /*0740*/  BSSY.RECONVERGENT B0, `(.L_x_11) ;  /* 0x000000a000007945 */ /* 0x000fe80003800200 */
[----:B------:R-:W-:Y:S05]  /*0750*/  @P0 BRA `(.L_x_12) ;  /* 0x0000000000200947 */ /* 0x000fea0003800000 */
[----:B------:R-:W-:Y:S02]  /*0760*/  ISETP.GE.U32.AND P3, PT, R11, 0x20, PT ;  /* 0x000000200b00780c */ /* 0x000fe40003f66070 */
[----:B----45:R-:W-:-:S05]  /*0770*/  IADD3 R8, P2, PT, R6, 0x2000, RZ ;  /* 0x0000200006087810 */ /* 0x030fca0007f5e0ff */
[----:B------:R-:W-:-:S06]  /*0780*/  IMAD.X R9, RZ, RZ, R7, P2 ;  /* 0x000000ffff097224 */ /* 0x000fcc00010e0607 */
[----:B------:R-:W-:Y:S01]  /*0790*/  @!PT LDS RZ, [RZ] ;  /* 0x00000000fffff984 */ /* 0x000fe20000000800 */
[----:B------:R-:W-:Y:S01]  /*07a0*/  @!PT LDS RZ, [RZ] ;  /* 0x00000000fffff984 */ /* 0x000fe20000000800 */
[----:B------:R-:W-:Y:S01]  /*07b0*/  @!PT LDS RZ, [RZ] ;  /* 0x00000000fffff984 */ /* 0x000fe20000000800 */
[----:B------:R4:W-:Y:S04]  /*07c0*/  @P3 LDGSTS.E.BYPASS.128 [R15+0x2200], desc[UR8][R8.64], !PT ;  /* 0x02200000080f3fae */ /* 0x0009e8000f981808 */
[----:B------:R4:W-:Y:S02]  /*07d0*/  @!P3 LDGSTS.E.BYPASS.128 [R15+0x2200], desc[UR8][R8.64] ;  /* 0x02200000080fbfae */ /* 0x0009e4000b981808 */
.L_x_12:
[----:B------:R-:W-:Y:S05]  /*07e0*/  BSYNC.RECONVERGENT B0 ;  /* 0x0000000000007941 */ /* 0x000fea0003800200 */
.L_x_11:
        /* <DEDUP_REMOVED lines=10> */
.L_x_14:
[----:B------:R-:W-:Y:S05]  /*0890*/  BSYNC.RECONVERGENT B0 ;  /* 0x0000000000007941 */ /* 0x000fea0003800200 */
.L_x_13:
[----:B------:R-:W0:Y:S01]  /*08a0*/  LDGDEPBAR ;  /* 0x00000000000079af */ /* 0x000e220000000000 */
[----:B------:R-:W-:Y:S04]  /*08b0*/  BSSY.RECONVERGENT B0, `(.L_x_15) ;  /* 0x000000a000007945 */ /* 0x000fe80003800200 */
[----:B------:R-:W-:Y:S05]  /*08c0*/  @P0 BRA `(.L_x_16) ;  /* 0x0000000000200947 */ /* 0x000fea0003800000 */
[----:B------:R-:W-:Y:S02]  /*08d0*/  ISETP.GE.U32.AND P2, PT, R11, 0x20, PT ;  /* 0x000000200b00780c */ /* 0x000fe40003f46070 */
[----:B--2---:R-:W-:-:S05]  /*08e0*/  IADD3 R6, P0, PT, R6, 0x3000, RZ ;  /* 0x0000300006067810 */ /* 0x004fca0007f1e0ff */
[----:B------:R-:W-:-:S06]  /*08f0*/  IMAD.X R7, RZ, RZ, R7, P0 ;  /* 0x000000ffff077224 */ /* 0x000fcc00000e0607 */
[----:B------:R-:W-:Y:S01]  /*0900*/  @!PT LDS RZ, [RZ] ;  /* 0x00000000fffff984 */ /* 0x000fe20000000800 */
[----:B------:R-:W-:Y:S01]  /*0910*/  @!PT LDS RZ, [RZ] ;  /* 0x00000000fffff984 */ /* 0x000fe20000000800 */
[----:B------:R-:W-:Y:S01]  /*0920*/  @!PT LDS RZ, [RZ] ;  /* 0x00000000fffff984 */ /* 0x000fe20000000800 */
[----:B------:R2:W-:Y:S04]  /*0930*/  @P2 LDGSTS.E.BYPASS.128 [R15+0x3300], desc[UR8][R6.64], !PT ;  /* 0x03300000060f2fae */ /* 0x0005e8000f981808 */
[----:B------:R2:W-:Y:S02]  /*0940*/  @!P2 LDGSTS.E.BYPASS.128 [R15+0x3300], desc[UR8][R6.64] ;  /* 0x03300000060fafae */ /* 0x0005e4000b981808 */
.L_x_16:
[----:B------:R-:W-:Y:S05]  /*0950*/  BSYNC.RECONVERGENT B0 ;  /* 0x0000000000007941 */ /* 0x000fea0003800200 */
.L_x_15:
[----:B------:R-:W-:Y:S04]  /*0960*/  BSSY.RECONVERGENT B0, `(.L_x_17) ;  /* 0x000000a000007945 */ /* 0x000fe80003800200 */
[----:B------:R-:W-:Y:S05]  /*0970*/  @P1 BRA `(.L_x_18) ;  /* 0x0000000000201947 */ /* 0x000fea0003800000 */
[----:B------:R-:W-:Y:S02]  /*0980*/  ISETP.GE.U32.AND P1, PT, R13, 0x20, PT ;  /* 0x000000200d00780c */ /* 0x000fe40003f26070 */
[----:B---3--:R-:W-:-:S05]  /*0990*/  IADD3 R4, P0, PT, R4, 0x3000, RZ ;  /* 0x0000300004047810 */ /* 0x008fca0007f1e0ff */
[----:B------:R-:W-:-:S06]  /*09a0*/  IMAD.X R5, RZ, RZ, R5, P0 ;  /* 0x000000ffff057224 */ /* 0x000fcc00000e0605 */
[----:B------:R-:W-:Y:S01]  /*09b0*/  @!PT LDS RZ, [RZ] ;  /* 0x00000000fffff984 */ /* 0x000fe20000000800 */
[----:B------:R-:W-:Y:S01]  /*09c0*/  @!PT LDS RZ, [RZ] ;  /* 0x00000000fffff984 */ /* 0x000fe20000000800 */
[----:B------:R-:W-:Y:S01]  /*09d0*/  @!PT LDS RZ, [RZ] ;  /* 0x00000000fffff984 */ /* 0x000fe20000000800 */
[----:B------:R3:W-:Y:S04]  /*09e0*/  @P1 LDGSTS.E.BYPASS.128 [R17+0x3380], desc[UR8][R4.64], !PT ;  /* 0x0338000004111fae */ /* 0x0007e8000f981808 */
[----:B------:R3:W-:Y:S02]  /*09f0*/  @!P1 LDGSTS.E.BYPASS.128 [R17+0x3380], desc[UR8][R4.64] ;  /* 0x0338000004119fae */ /* 0x0007e4000b981808 */
.L_x_18:
[----:B------:R-:W-:Y:S05]  /*0a00*/  BSYNC.RECONVERGENT B0 ;  /* 0x0000000000007941 */ /* 0x000fea0003800200 */
.L_x_17:
[----:B------:R-:W0:Y:S01]  /*0a10*/  LDGDEPBAR ;  /* 0x00000000000079af */ /* 0x000e220000000000 */
[----:B------:R-:W-:Y:S01]  /*0a20*/  BSSY.RECONVERGENT B0, `(.L_x_19) ;  /* 0x000000e000007945 */ /* 0x000fe20003800200 */
[C---:B-1----:R-:W-:Y:S01]  /*0a30*/  IMAD.WIDE.U32 R2, R0.reuse, 0x10, R2 ;  /* 0x0000001000027825 */ /* 0x042fe200078e0002 */
[----:B----45:R-:W-:Y:S01]  /*0a40*/  LEA R8, R0, UR4, 0x4 ;  /* 0x0000000400087c11 */ /* 0x030fe2000f8e20ff */
[----:B------:R-:W-:Y:S02]  /*0a50*/  BAR.SYNC.DEFER_BLOCKING 0x0 ;  /* 0x0000000000007b1d */ /* 0x000fe40000010000 */
[----:B------:R-:W-:-:S04]  /*0a60*/  IMAD.MOV.U32 R9, RZ, RZ, R0 ;  /* 0x000000ffff097224 */ /* 0x000fc800078e0000 */
[----:B------:R-:W-:-:S04]  /*0a70*/  DEPBAR.LE SB0, 0x0 ;  /* 0x000080000000791a */ /* 0x000fc80000000000 */
.L_x_20:
[----:B--23--:R1:W2:Y:S01]  /*0a80*/  LDS.128 R4, [R8] ;  /* 0x0000000008047984 */ /* 0x00c2a20000000c00 */
[C---:B------:R-:W-:Y:S01]  /*0a90*/  ISETP.GE.U32.AND P0, PT, R9.reuse, 0x340, PT ;  /* 0x000003400900780c */ /* 0x040fe20003f06070 */
[----:B------:R-:W-:Y:S02]  /*0aa0*/  VIADD R9, R9, 0x100 ;  /* 0x0000010009097836 */ /* 0x000fe40000000000 */
[----:B-1----:R-:W-:Y:S01]  /*0ab0*/  VIADD R8, R8, 0x1000 ;  /* 0x0000100008087836 */ /* 0x002fe20000000000 */
[----:B--2---:R1:W-:Y:S02]  /*0ac0*/  STG.E.128 desc[UR8][R2.64], R4 ;  /* 0x0000000402007986 */ /* 0x0043e4000c101d08 */
[----:B-1----:R-:W-:-:S05]  /*0ad0*/  IADD3 R2, P1, PT, R2, 0x1000, RZ ;  /* 0x0000100002027810 */ /* 0x002fca0007f3e0ff */
[----:B------:R-:W-:Y:S02]  /*0ae0*/  IMAD.X R3, RZ, RZ, R3, P1 ;  /* 0x000000ffff037224 */ /* 0x000fe400008e0603 */
[----:B------:R-:W-:Y:S06]  /*0af0*/  @!P0 BRA `(.L_x_20) ;  /* 0xfffffffc00e08947 */ /* 0x000fec000383ffff */
[----:B------:R-:W-:Y:S05]  /*0b00*/  BSYNC.RECONVERGENT B0 ;  /* 0x0000000000007941 */ /* 0x000fea0003800200 */
.L_x_19:
[----:B------:R-:W-:-:S13]  /*0b10*/  ISETP.GT.U32.AND P0, PT, R0, 0x23f, PT ;  /* 0x0000023f0000780c */ /* 0x000fda0003f04070 */
[----:B------:R-:W-:Y:S05]  /*0b20*/  @P0 EXIT ;  /* 0x000000000000094d */ /* 0x000fea0003800000 */
[----:B------:R-:W1:Y:S01]  /*0b30*/  LDC.64 R2, c[0x0][0x388] ;  /* 0x0000e200ff027b82 */ /* 0x000e620000000a00 */
[----:B------:R-:W-:-:S06]  /*0b40*/  ULEA UR6, UR7, UR6, 0x18 ;  /* 0x0000000607067291 */ /* 0x000fcc000f8ec0ff */
[C---:B------:R-:W-:Y:S01]  /*0b50*/  LEA R4, R0.reuse, UR6, 0x4 ;  /* 0x0000000600047c11 */ /* 0x040fe2000f8e20ff */
[----:B-1----:R-:W-:-:S07]  /*0b60*/  IMAD.WIDE.U32 R2, R0, 0x10, R2 ;  /* 0x0000001000027825 */ /* 0x002fce00078e0002 */
.L_x_21:
[----:B------:R1:W2:Y:S01]  /*0b70*/  LDS.128 R8, [R4] ;  /* 0x0000000004087984 */ /* 0x0002a20000000c00 */
[C---:B------:R-:W-:Y:S01]  /*0b80*/  ISETP.GE.U32.AND P0, PT, R0.reuse, 0x140, PT ;  /* 0x000001400000780c */ /* 0x040fe20003f06070 */
[----:B------:R-:W-:Y:S02]  /*0b90*/  VIADD R0, R0, 0x100 ;  /* 0x0000010000007836 */ /* 0x000fe40000000000 */
[----:B-1----:R-:W-:Y:S01]  /*0ba0*/  VIADD R4, R4, 0x1000 ;  /* 0x0000100004047836 */ /* 0x002fe20000000000 */
[----:B--2---:R1:W-:Y:S02]  /*0bb0*/  STG.E.128 desc[UR8][R2.64], R8 ;  /* 0x0000000802007986 */ /* 0x0043e4000c101d08 */
[----:B-1----:R-:W-:-:S05]  /*0bc0*/  IADD3 R2, P1, PT, R2, 0x1000, RZ ;  /* 0x0000100002027810 */ /* 0x002fca0007f3e0ff */
[----:B------:R-:W-:Y:S02]  /*0bd0*/  IMAD.X R3, RZ, RZ, R3, P1 ;  /* 0x000000ffff037224 */ /* 0x000fe400008e0603 */
[----:B------:R-:W-:Y:S06]  /*0be0*/  @!P0 BRA `(.L_x_21) ;  /* 0xfffffffc00e08947 */ /* 0x000fec000383ffff */
[----:B------:R-:W-:Y:S05]  /*0bf0*/  EXIT ;  /* 0x000000000000794d */ /* 0x000fea0003800000 */
.L_x_22:
[----:B------:R-:W-:-:S00]  /*0c00*/  BRA `(.L_x_22) ;  /* 0xfffffffc00fc7947 */ /* 0x000fc0000383ffff */
[----:B------:R-:W-:-:S00]  /*0c10*/  NOP ;  /* 0x0000000000007918 */ /* 0x000fc00000000000 */
        /* <DEDUP_REMOVED lines=14> */
.L_x_23:


//--------------------- .nv.shared.conv_group_4_32w_4h_64c_test --------------------------
	.section	.nv.shared.conv_group_4_32w_4h_64c_test,"aw",@nobits
	.sectionflags	@""
	.align	16
.nv.shared.conv_group_4_32w_4h_64c_test:
	.zero		27648


//--------------------- .nv.shared.reserved.0     --------------------------
	.section	.nv.shared.reserved.0,"aw",@nobits
	.weak		__nv_reservedSMEM_offset_0_alias
	.size		__nv_reservedSMEM_offset_0_alias, 0, 64
	.other		__nv_reservedSMEM_offset_0_alias,@"STO_CUDA_RESERVED_SHARED STV_DEFAULT"
__nv_reservedSMEM_offset_0_alias:
	.zero		0
	.zero		64


//--------------------- .nv.constant0.conv_group_4_32w_4h_64c_test --------------------------
	.section	.nv.constant0.conv_group_4_32w_4h_64c_test,"a",@progbits
	.sectionflags	@""
	.align	4
.nv.constant0.conv_group_4_32w_4h_64c_test:
	.zero		928


//--------------------- SYMBOLS --------------------------

	.type		.nv.reservedSmem.offset0,@object
	.size		.nv.reservedSmem.offset0,0x4
	.type		.nv.reservedSmem.cap,@object
	.size		.nv.reservedSmem.cap,0x4
